//
// Generated by NVIDIA NVVM Compiler
//
// Compiler Build ID: CL-36424714
// Cuda compilation tools, release 13.0, V13.0.88
// Based on NVVM 20.0.0
//

.version 9.0
.target sm_100
.address_size 64

	// .globl	_Z14StencilOneStepPfS_i

.visible .entry _Z14StencilOneStepPfS_i(
	.param .u64 .ptr .align 1 _Z14StencilOneStepPfS_i_param_0,
	.param .u64 .ptr .align 1 _Z14StencilOneStepPfS_i_param_1,
	.param .u32 _Z14StencilOneStepPfS_i_param_2
)
{
	.reg .pred 	%p<4>;
	.reg .b32 	%r<9>;
	.reg .b32 	%f<6>;
	.reg .b64 	%rd<8>;
	.reg .b64 	%fd<5>;

	ld.param.u64 	%rd1, [_Z14StencilOneStepPfS_i_param_0];
	ld.param.u64 	%rd2, [_Z14StencilOneStepPfS_i_param_1];
	ld.param.u32 	%r2, [_Z14StencilOneStepPfS_i_param_2];
	mov.u32 	%r4, %tid.x;
	mov.u32 	%r5, %ctaid.x;
	mov.u32 	%r6, %ntid.x;
	mad.lo.s32 	%r7, %r5, %r6, %r4;
	setp.eq.s32 	%p1, %r7, 0;
	add.s32 	%r8, %r2, -1;
	setp.ge.s32 	%p2, %r7, %r8;
	or.pred  	%p3, %p1, %p2;
	@%p3 bra 	$L__BB0_2;
	cvta.to.global.u64 	%rd3, %rd1;
	cvta.to.global.u64 	%rd4, %rd2;
	mul.wide.s32 	%rd5, %r7, 4;
	add.s64 	%rd6, %rd3, %rd5;
	ld.global.f32 	%f1, [%rd6];
	cvt.f64.f32 	%fd1, %f1;
	ld.global.f32 	%f2, [%rd6+-4];
	ld.global.f32 	%f3, [%rd6+4];
	add.f32 	%f4, %f2, %f3;
	cvt.f64.f32 	%fd2, %f4;
	mul.f64 	%fd3, %fd2, 0d3FC999999999999A;
	fma.rn.f64 	%fd4, %fd1, 0d3FE3333333333333, %fd3;
	cvt.rn.f32.f64 	%f5, %fd4;
	add.s64 	%rd7, %rd4, %rd5;
	st.global.f32 	[%rd7], %f5;
$L__BB0_2:
	ret;

}


// ===== COMPILED SASS (sm_100) =====

	.target	sm_100

	.elftype	@"ET_EXEC"


//--------------------- .note.nv.tkinfo           --------------------------
	.section	.note.nv.tkinfo,"",@"SHT_NOTE"
	.sectionflags	@"SHF_NOTE_NV_TKINFO"
	.tkinfo
        /*0018*/ 	.word	0x00000002
        /*0030*/ 	.string	""
        /*0030*/ 	.string	"ptxas"
        /*0030*/ 	.string	"Cuda compilation tools, release 13.0, V13.0.88"
        /*0030*/ 	.string	"Build cuda_13.0.r13.0/compiler.36424714_0"
        /*0030*/ 	.string	"-arch sm_100 -m 64 "



//--------------------- .note.nv.cuinfo           --------------------------
	.section	.note.nv.cuinfo,"",@"SHT_NOTE"
	.sectionflags	@"SHF_NOTE_NV_CUINFO"
        /*0018*/ 	.short	0x0002
        /*001a*/ 	.short	0x0064
        /*001c*/ 	.short	0x0082
	.zero		2


//--------------------- .nv.info                  --------------------------
	.section	.nv.info,"",@"SHT_CUDA_INFO"
	.align	4


	//----- nvinfo : EIATTR_REGCOUNT
	.align		4
        /*0000*/ 	.byte	0x04, 0x2f
        /*0002*/ 	.short	(.L_1 - .L_0)
	.align		4
.L_0:
        /*0004*/ 	.word	index@(_Z14StencilOneStepPfS_i)
        /*0008*/ 	.word	0x0000000e


	//----- nvinfo : EIATTR_FRAME_SIZE
	.align		4
.L_1:
        /*000c*/ 	.byte	0x04, 0x11
        /*000e*/ 	.short	(.L_3 - .L_2)
	.align		4
.L_2:
        /*0010*/ 	.word	index@(_Z14StencilOneStepPfS_i)
        /*0014*/ 	.word	0x00000000


	//----- nvinfo : EIATTR_MIN_STACK_SIZE
	.align		4
.L_3:
        /*0018*/ 	.byte	0x04, 0x12
        /*001a*/ 	.short	(.L_5 - .L_4)
	.align		4
.L_4:
        /*001c*/ 	.word	index@(_Z14StencilOneStepPfS_i)
        /*0020*/ 	.word	0x00000000
.L_5:


//--------------------- .nv.compat                --------------------------
	.section	.nv.compat,"",@"SHT_CUDA_COMPAT_INFO"
	.align	4
        /*0000*/ 	.byte	0x02, 0x09, 0x00, 0x00, 0x02, 0x02, 0x01, 0x00, 0x02, 0x05, 0x05, 0x00, 0x03, 0x07, 0x01, 0x01
        /*0010*/ 	.byte	0x02, 0x03, 0x00, 0x00, 0x02, 0x06, 0x01, 0x00, 0x04, 0x0b, 0x08, 0x00, 0x01, 0x00, 0x00, 0x00
        /*0020*/ 	.byte	0x00, 0x00, 0x00, 0x00


//--------------------- .nv.info._Z14StencilOneStepPfS_i --------------------------
	.section	.nv.info._Z14StencilOneStepPfS_i,"",@"SHT_CUDA_INFO"
	.sectionflags	@""
	.align	4


	//----- nvinfo : EIATTR_CUDA_API_VERSION
	.align		4
        /*0000*/ 	.byte	0x04, 0x37
        /*0002*/ 	.short	(.L_7 - .L_6)
.L_6:
        /*0004*/ 	.word	0x00000082


	//----- nvinfo : EIATTR_KPARAM_INFO
	.align		4
.L_7:
        /*0008*/ 	.byte	0x04, 0x17
        /*000a*/ 	.short	(.L_9 - .L_8)
.L_8:
        /*000c*/ 	.word	0x00000000
        /*0010*/ 	.short	0x0002
        /*0012*/ 	.short	0x0010
        /*0014*/ 	.byte	0x00, 0xf0, 0x11, 0x00


	//----- nvinfo : EIATTR_KPARAM_INFO
	.align		4
.L_9:
        /*0018*/ 	.byte	0x04, 0x17
        /*001a*/ 	.short	(.L_11 - .L_10)
.L_10:
        /*001c*/ 	.word	0x00000000
        /*0020*/ 	.short	0x0001
        /*0022*/ 	.short	0x0008
        /*0024*/ 	.byte	0x00, 0xf5, 0x21, 0x00


	//----- nvinfo : EIATTR_KPARAM_INFO
	.align		4
.L_11:
        /*0028*/ 	.byte	0x04, 0x17
        /*002a*/ 	.short	(.L_13 - .L_12)
.L_12:
        /*002c*/ 	.word	0x00000000
        /*0030*/ 	.short	0x0000
        /*0032*/ 	.short	0x0000
        /*0034*/ 	.byte	0x00, 0xf5, 0x21, 0x00


	//----- nvinfo : EIATTR_SPARSE_MMA_MASK
	.align		4
.L_13:
        /*0038*/ 	.byte	0x03, 0x50
        /*003a*/ 	.short	0x0000


	//----- nvinfo : EIATTR_MAXREG_COUNT
	.align		4
        /*003c*/ 	.byte	0x03, 0x1b
        /*003e*/ 	.short	0x00ff


	//----- nvinfo : EIATTR_MERCURY_ISA_VERSION
	.align		4
        /*0040*/ 	.byte	0x03, 0x5f
        /*0042*/ 	.short	0x0101


	//----- nvinfo : EIATTR_VRC_CTA_INIT_COUNT
	.align		4
        /*0044*/ 	.byte	0x02, 0x4a
	.zero		1
	.zero		1


	//----- nvinfo : EIATTR_EXIT_INSTR_OFFSETS
	.align		4
        /*0048*/ 	.byte	0x04, 0x1c
        /*004a*/ 	.short	(.L_15 - .L_14)


	//   ....[0]....
.L_14:
        /*004c*/ 	.word	0x00000090


	//   ....[1]....
        /*0050*/ 	.word	0x000001d0


	//----- nvinfo : EIATTR_CBANK_PARAM_SIZE
	.align		4
.L_15:
        /*0054*/ 	.byte	0x03, 0x19
        /*0056*/ 	.short	0x0014


	//----- nvinfo : EIATTR_PARAM_CBANK
	.align		4
        /*0058*/ 	.byte	0x04, 0x0a
        /*005a*/ 	.short	(.L_17 - .L_16)
	.align		4
.L_16:
        /*005c*/ 	.word	index@(.nv.constant0._Z14StencilOneStepPfS_i)
        /*0060*/ 	.short	0x0380
        /*0062*/ 	.short	0x0014


	//----- nvinfo : EIATTR_SW_WAR
	.align		4
.L_17:
        /*0064*/ 	.byte	0x04, 0x36
        /*0066*/ 	.short	(.L_19 - .L_18)
.L_18:
        /*0068*/ 	.word	0x00000008
.L_19:


//--------------------- .nv.callgraph             --------------------------
	.section	.nv.callgraph,"",@"SHT_CUDA_CALLGRAPH"
	.align	4
	.sectionentsize	8
	.align		4
        /*0000*/ 	.word	0x00000000
	.align		4
        /*0004*/ 	.word	0xffffffff
	.align		4
        /*0008*/ 	.word	0x00000000
	.align		4
        /*000c*/ 	.word	0xfffffffe
	.align		4
        /*0010*/ 	.word	0x00000000
	.align		4
        /*0014*/ 	.word	0xfffffffd
	.align		4
        /*0018*/ 	.word	0x00000000
	.align		4
        /*001c*/ 	.word	0xfffffffc


//--------------------- .text._Z14StencilOneStepPfS_i --------------------------
	.section	.text._Z14StencilOneStepPfS_i,"ax",@progbits
	.align	128
        .global         _Z14StencilOneStepPfS_i
        .type           _Z14StencilOneStepPfS_i,@function
        .size           _Z14StencilOneStepPfS_i,(.L_x_1 - _Z14StencilOneStepPfS_i)
        .other          _Z14StencilOneStepPfS_i,@"STO_CUDA_ENTRY STV_DEFAULT"
_Z14StencilOneStepPfS_i:
.text._Z14StencilOneStepPfS_i:
[----:B------:R-:W-:Y:S01]  /*0000*/  LDC R1, c[0x0][0x37c] ;  /* 0x0000df00ff017b82 */ /* 0x000fe20000000800 */
[----:B------:R-:W0:Y:S07]  /*0010*/  S2R R11, SR_TID.X ;  /* 0x00000000000b7919 */ /* 0x000e2e0000002100 */
[----:B------:R-:W0:Y:S01]  /*0020*/  S2UR UR5, SR_CTAID.X ;  /* 0x00000000000579c3 */ /* 0x000e220000002500 */
[----:B------:R-:W1:Y:S07]  /*0030*/  LDCU UR4, c[0x0][0x390] ;  /* 0x00007200ff0477ac */ /* 0x000e6e0008000800 */
[----:B------:R-:W0:Y:S01]  /*0040*/  LDC R0, c[0x0][0x360] ;  /* 0x0000d800ff007b82 */ /* 0x000e220000000800 */
[----:B-1----:R-:W-:Y:S01]  /*0050*/  UIADD3 UR4, UPT, UPT, UR4, -0x1, URZ ;  /* 0xffffffff04047890 */ /* 0x002fe2000fffe0ff */
[----:B0-----:R-:W-:-:S05]  /*0060*/  IMAD R11, R0, UR5, R11 ;  /* 0x00000005000b7c24 */ /* 0x001fca000f8e020b */
[----:B------:R-:W-:-:S04]  /*0070*/  ISETP.GE.AND P0, PT, R11, UR4, PT ;  /* 0x000000040b007c0c */ /* 0x000fc8000bf06270 */
[----:B------:R-:W-:-:S13]  /*0080*/  ISETP.EQ.OR P0, PT, R11, RZ, P0 ;  /* 0x000000ff0b00720c */ /* 0x000fda0000702670 */
[----:B------:R-:W-:Y:S05]  /*0090*/  @P0 EXIT ;  /* 0x000000000000094d */ /* 0x000fea0003800000 */
[----:B------:R-:W0:Y:S01]  /*00a0*/  LDC.64 R2, c[0x0][0x380] ;  /* 0x0000e000ff027b82 */ /* 0x000e220000000a00 */
[----:B------:R-:W1:Y:S01]  /*00b0*/  LDCU.64 UR4, c[0x0][0x358] ;  /* 0x00006b00ff0477ac */ /* 0x000e620008000a00 */
[----:B------:R-:W-:Y:S01]  /*00c0*/  UMOV UR6, 0x9999999a ;  /* 0x9999999a00067882 */ /* 0x000fe20000000000 */
[----:B------:R-:W-:-:S05]  /*00d0*/  UMOV UR7, 0x3fc99999 ;  /* 0x3fc9999900077882 */ /* 0x000fca0000000000 */
[----:B------:R-:W2:Y:S01]  /*00e0*/  LDC.64 R8, c[0x0][0x388] ;  /* 0x0000e200ff087b82 */ /* 0x000ea20000000a00 */
[----:B0-----:R-:W-:-:S05]  /*00f0*/  IMAD.WIDE R2, R11, 0x4, R2 ;  /* 0x000000040b027825 */ /* 0x001fca00078e0202 */
[----:B-1----:R-:W3:Y:S04]  /*0100*/  LDG.E R4, desc[UR4][R2.64+-0x4] ;  /* 0xfffffc0402047981 */ /* 0x002ee8000c1e1900 */
[----:B------:R-:W3:Y:S04]  /*0110*/  LDG.E R5, desc[UR4][R2.64+0x4] ;  /* 0x0000040402057981 */ /* 0x000ee8000c1e1900 */
[----:B------:R-:W4:Y:S01]  /*0120*/  LDG.E R0, desc[UR4][R2.64] ;  /* 0x0000000402007981 */ /* 0x000f22000c1e1900 */
[----:B---3--:R-:W-:-:S04]  /*0130*/  FADD R10, R4, R5 ;  /* 0x00000005040a7221 */ /* 0x008fc80000000000 */
[----:B------:R-:W0:Y:S08]  /*0140*/  F2F.F64.F32 R6, R10 ;  /* 0x0000000a00067310 */ /* 0x000e300000201800 */
[----:B----4-:R-:W1:Y:S01]  /*0150*/  F2F.F64.F32 R4, R0 ;  /* 0x0000000000047310 */ /* 0x010e620000201800 */
[----:B0-----:R-:W-:Y:S01]  /*0160*/  DMUL R6, R6, UR6 ;  /* 0x0000000606067c28 */ /* 0x001fe20008000000 */
[----:B------:R-:W-:Y:S01]  /*0170*/  UMOV UR6, 0x33333333 ;  /* 0x3333333300067882 */ /* 0x000fe20000000000 */
[----:B------:R-:W-:-:S06]  /*0180*/  UMOV UR7, 0x3fe33333 ;  /* 0x3fe3333300077882 */ /* 0x000fcc0000000000 */
[----:B-1----:R-:W-:Y:S01]  /*0190*/  DFMA R4, R4, UR6, R6 ;  /* 0x0000000604047c2b */ /* 0x002fe20008000006 */
[----:B--2---:R-:W-:-:S09]  /*01a0*/  IMAD.WIDE R6, R11, 0x4, R8 ;  /* 0x000000040b067825 */ /* 0x004fd200078e0208 */
[----:B------:R-:W0:Y:S02]  /*01b0*/  F2F.F32.F64 R5, R4 ;  /* 0x0000000400057310 */ /* 0x000e240000301000 */
[----:B0-----:R-:W-:Y:S01]  /*01c0*/  STG.E desc[UR4][R6.64], R5 ;  /* 0x0000000506007986 */ /* 0x001fe2000c101904 */
[----:B------:R-:W-:Y:S05]  /*01d0*/  EXIT ;  /* 0x000000000000794d */ /* 0x000fea0003800000 */
.L_x_0:
[----:B------:R-:W-:-:S00]  /*01e0*/  BRA `(.L_x_0) ;  /* 0xfffffffc00fc7947 */ /* 0x000fc0000383ffff */
[----:B------:R-:W-:-:S00]  /*01f0*/  NOP ;  /* 0x0000000000007918 */ /* 0x000fc00000000000 */
        /* <DEDUP_REMOVED lines=8> */
.L_x_1:


//--------------------- .nv.shared.reserved.0     --------------------------
	.section	.nv.shared.reserved.0,"aw",@nobits
	.weak		__nv_reservedSMEM_offset_0_alias
	.size		__nv_reservedSMEM_offset_0_alias, 0, 64
	.other		__nv_reservedSMEM_offset_0_alias,@"STO_CUDA_RESERVED_SHARED STV_DEFAULT"
__nv_reservedSMEM_offset_0_alias:
	.zero		0
	.zero		64


//--------------------- .nv.constant0._Z14StencilOneStepPfS_i --------------------------
	.section	.nv.constant0._Z14StencilOneStepPfS_i,"a",@progbits
	.sectionflags	@""
	.align	4
.nv.constant0._Z14StencilOneStepPfS_i:
	.zero		916


//--------------------- SYMBOLS --------------------------

	.type		.nv.reservedSmem.offset0,@object
	.size		.nv.reservedSmem.offset0,0x4
